	.headerflags	@"EF_CUDA_TEXMODE_UNIFIED EF_CUDA_64BIT_ADDRESS EF_CUDA_ACCELERATORS EF_CUDA_SM90 EF_CUDA_VIRTUAL_SM(EF_CUDA_SM90)"
	.elftype	@"ET_EXEC"


//--------------------- .nv.info                  --------------------------
	.section	.nv.info,"",@"SHT_CUDA_INFO"
	.align	4


	//----- nvinfo : EIATTR_REGCOUNT
	.align		4
        /*0000*/ 	.byte	0x04, 0x2f
        /*0002*/ 	.short	(.L_3 - .L_2)
	.align		4
.L_2:
        /*0004*/ 	.word	index@(triton_poi_fused__native_batch_norm_legit_no_training_add_leaky_relu_30)
        /*0008*/ 	.word	0x00000020


	//----- nvinfo : EIATTR_MIN_STACK_SIZE
	.align		4
.L_3:
        /*000c*/ 	.byte	0x04, 0x12
        /*000e*/ 	.short	(.L_5 - .L_4)
	.align		4
.L_4:
        /*0010*/ 	.word	index@(triton_poi_fused__native_batch_norm_legit_no_training_add_leaky_relu_30)
        /*0014*/ 	.word	0x00000000


	//----- nvinfo : EIATTR_FRAME_SIZE
	.align		4
.L_5:
        /*0018*/ 	.byte	0x04, 0x11
        /*001a*/ 	.short	(.L_7 - .L_6)
	.align		4
.L_6:
        /*001c*/ 	.word	index@(triton_poi_fused__native_batch_norm_legit_no_training_add_leaky_relu_30)
        /*0020*/ 	.word	0x00000000


	//----- nvinfo : EIATTR_MIN_STACK_SIZE
	.align		4
.L_7:
        /*0024*/ 	.byte	0x04, 0x12
        /*0026*/ 	.short	(.L_9 - .L_8)
	.align		4
.L_8:
        /*0028*/ 	.word	index@(triton_poi_fused__native_batch_norm_legit_no_training_add_leaky_relu_30)
        /*002c*/ 	.word	0x00000000
.L_9:


//--------------------- .nv.info.triton_poi_fused__native_batch_norm_legit_no_training_add_leaky_relu_30 --------------------------
	.section	.nv.info.triton_poi_fused__native_batch_norm_legit_no_training_add_leaky_relu_30,"",@"SHT_CUDA_INFO"
	.sectionflags	@""
	.align	4


	//----- nvinfo : EIATTR_CUDA_API_VERSION
	.align		4
        /*0000*/ 	.byte	0x04, 0x37
        /*0002*/ 	.short	(.L_11 - .L_10)
.L_10:
        /*0004*/ 	.word	0x0000007c


	//----- nvinfo : EIATTR_KPARAM_INFO
	.align		4
.L_11:
        /*0008*/ 	.byte	0x04, 0x17
        /*000a*/ 	.short	(.L_13 - .L_12)
.L_12:
        /*000c*/ 	.word	0x00000000
        /*0010*/ 	.short	0x0008
        /*0012*/ 	.short	0x003c
        /*0014*/ 	.byte	0x00, 0xf0, 0x11, 0x00


	//----- nvinfo : EIATTR_KPARAM_INFO
	.align		4
.L_13:
        /*0018*/ 	.byte	0x04, 0x17
        /*001a*/ 	.short	(.L_15 - .L_14)
.L_14:
        /*001c*/ 	.word	0x00000000
        /*0020*/ 	.short	0x0007
        /*0022*/ 	.short	0x0038
        /*0024*/ 	.byte	0x00, 0xf0, 0x11, 0x00


	//----- nvinfo : EIATTR_KPARAM_INFO
	.align		4
.L_15:
        /*0028*/ 	.byte	0x04, 0x17
        /*002a*/ 	.short	(.L_17 - .L_16)
.L_16:
        /*002c*/ 	.word	0x00000000
        /*0030*/ 	.short	0x0006
        /*0032*/ 	.short	0x0030
        /*0034*/ 	.byte	0x00, 0xf4, 0x21, 0x00


	//----- nvinfo : EIATTR_KPARAM_INFO
	.align		4
.L_17:
        /*0038*/ 	.byte	0x04, 0x17
        /*003a*/ 	.short	(.L_19 - .L_18)
.L_18:
        /*003c*/ 	.word	0x00000000
        /*0040*/ 	.short	0x0005
        /*0042*/ 	.short	0x0028
        /*0044*/ 	.byte	0x00, 0xf4, 0x21, 0x00


	//----- nvinfo : EIATTR_KPARAM_INFO
	.align		4
.L_19:
        /*0048*/ 	.byte	0x04, 0x17
        /*004a*/ 	.short	(.L_21 - .L_20)
.L_20:
        /*004c*/ 	.word	0x00000000
        /*0050*/ 	.short	0x0004
        /*0052*/ 	.short	0x0020
        /*0054*/ 	.byte	0x00, 0xf4, 0x21, 0x00


	//----- nvinfo : EIATTR_KPARAM_INFO
	.align		4
.L_21:
        /*0058*/ 	.byte	0x04, 0x17
        /*005a*/ 	.short	(.L_23 - .L_22)
.L_22:
        /*005c*/ 	.word	0x00000000
        /*0060*/ 	.short	0x0003
        /*0062*/ 	.short	0x0018
        /*0064*/ 	.byte	0x00, 0xf4, 0x21, 0x00


	//----- nvinfo : EIATTR_KPARAM_INFO
	.align		4
.L_23:
        /*0068*/ 	.byte	0x04, 0x17
        /*006a*/ 	.short	(.L_25 - .L_24)
.L_24:
        /*006c*/ 	.word	0x00000000
        /*0070*/ 	.short	0x0002
        /*0072*/ 	.short	0x0010
        /*0074*/ 	.byte	0x00, 0xf4, 0x21, 0x00


	//----- nvinfo : EIATTR_KPARAM_INFO
	.align		4
.L_25:
        /*0078*/ 	.byte	0x04, 0x17
        /*007a*/ 	.short	(.L_27 - .L_26)
.L_26:
        /*007c*/ 	.word	0x00000000
        /*0080*/ 	.short	0x0001
        /*0082*/ 	.short	0x0008
        /*0084*/ 	.byte	0x00, 0xf4, 0x21, 0x00


	//----- nvinfo : EIATTR_KPARAM_INFO
	.align		4
.L_27:
        /*0088*/ 	.byte	0x04, 0x17
        /*008a*/ 	.short	(.L_29 - .L_28)
.L_28:
        /*008c*/ 	.word	0x00000000
        /*0090*/ 	.short	0x0000
        /*0092*/ 	.short	0x0000
        /*0094*/ 	.byte	0x00, 0xf4, 0x21, 0x00


	//----- nvinfo : EIATTR_SPARSE_MMA_MASK
	.align		4
.L_29:
        /*0098*/ 	.byte	0x03, 0x50
        /*009a*/ 	.short	0x0000


	//----- nvinfo : EIATTR_MAXREG_COUNT
	.align		4
        /*009c*/ 	.byte	0x03, 0x1b
        /*009e*/ 	.short	0x00ff


	//----- nvinfo : EIATTR_EXIT_INSTR_OFFSETS
	.align		4
        /*00a0*/ 	.byte	0x04, 0x1c
        /*00a2*/ 	.short	(.L_31 - .L_30)


	//   ....[0]....
.L_30:
        /*00a4*/ 	.word	0x00000c40


	//   ....[1]....
        /*00a8*/ 	.word	0x00000c90


	//----- nvinfo : EIATTR_REQNTID
	.align		4
.L_31:
        /*00ac*/ 	.byte	0x04, 0x10
        /*00ae*/ 	.short	(.L_33 - .L_32)
.L_32:
        /*00b0*/ 	.word	0x00000080
        /*00b4*/ 	.word	0x00000001
        /*00b8*/ 	.word	0x00000001


	//----- nvinfo : EIATTR_CBANK_PARAM_SIZE
	.align		4
.L_33:
        /*00bc*/ 	.byte	0x03, 0x19
        /*00be*/ 	.short	0x0040


	//----- nvinfo : EIATTR_PARAM_CBANK
	.align		4
        /*00c0*/ 	.byte	0x04, 0x0a
        /*00c2*/ 	.short	(.L_35 - .L_34)
	.align		4
.L_34:
        /*00c4*/ 	.word	index@(.nv.constant0.triton_poi_fused__native_batch_norm_legit_no_training_add_leaky_relu_30)
        /*00c8*/ 	.short	0x0210
        /*00ca*/ 	.short	0x0040


	//----- nvinfo : EIATTR_SW_WAR
	.align		4
.L_35:
        /*00cc*/ 	.byte	0x04, 0x36
        /*00ce*/ 	.short	(.L_37 - .L_36)
.L_36:
        /*00d0*/ 	.word	0x00000008
.L_37:


//--------------------- .nv.callgraph             --------------------------
	.section	.nv.callgraph,"",@"SHT_CUDA_CALLGRAPH"
	.align	4
	.sectionentsize	8
	.align		4
        /*0000*/ 	.word	0x00000000
	.align		4
        /*0004*/ 	.word	0xffffffff
	.align		4
        /*0008*/ 	.word	0x00000000
	.align		4
        /*000c*/ 	.word	0xfffffffe
	.align		4
        /*0010*/ 	.word	0x00000000
	.align		4
        /*0014*/ 	.word	0xfffffffd
	.align		4
        /*0018*/ 	.word	0x00000000
	.align		4
        /*001c*/ 	.word	0xfffffffc


//--------------------- .nv.constant4             --------------------------
	.section	.nv.constant4,"a",@progbits
	.align	8
	.align		8
.nv.constant4:
        /*0000*/ 	.dword	_$_str
	.align		8
        /*0008*/ 	.dword	_$_str_$_2


//--------------------- .text.triton_poi_fused__native_batch_norm_legit_no_training_add_leaky_relu_30 --------------------------
	.section	.text.triton_poi_fused__native_batch_norm_legit_no_training_add_leaky_relu_30,"ax",@progbits
	.sectionflags	@"SHF_BARRIERS=1"
	.align	128
        .global         triton_poi_fused__native_batch_norm_legit_no_training_add_leaky_relu_30
        .type           triton_poi_fused__native_batch_norm_legit_no_training_add_leaky_relu_30,@function
        .size           triton_poi_fused__native_batch_norm_legit_no_training_add_leaky_relu_30,(.L_x_1 - triton_poi_fused__native_batch_norm_legit_no_training_add_leaky_relu_30)
        .other          triton_poi_fused__native_batch_norm_legit_no_training_add_leaky_relu_30,@"STO_CUDA_ENTRY STV_DEFAULT"
triton_poi_fused__native_batch_norm_legit_no_training_add_leaky_relu_30:
.text.triton_poi_fused__native_batch_norm_legit_no_training_add_leaky_relu_30:
[----:B------:R-:W0:Y:S01]  /*0000*/  LDC R1, c[0x0][0x28] ;  /* 0x00000a00ff017b82 */ /* 0x000e220000000800 */
[----:B------:R-:W1:Y:S07]  /*0010*/  S2R R2, SR_CTAID.X ;  /* 0x0000000000027919 */ /* 0x000e6e0000002500 */
[----:B------:R-:W2:Y:S01]  /*0020*/  LDC.64 R6, c[0x0][0x210] ;  /* 0x00008400ff067b82 */ /* 0x000ea20000000a00 */
[----:B------:R-:W-:Y:S02]  /*0030*/  CS2R R8, SRZ ;  /* 0x0000000000087805 */ /* 0x000fe4000001ff00 */
[----:B------:R-:W-:Y:S01]  /*0040*/  CS2R R10, SRZ ;  /* 0x00000000000a7805 */ /* 0x000fe2000001ff00 */
[----:B------:R-:W3:Y:S01]  /*0050*/  S2R R0, SR_TID.X ;  /* 0x0000000000007919 */ /* 0x000ee20000002100 */
[----:B------:R-:W4:Y:S03]  /*0060*/  S2R R24, SR_CTAID.Y ;  /* 0x0000000000187919 */ /* 0x000f260000002600 */
[----:B------:R-:W5:Y:S08]  /*0070*/  LDC.64 R4, c[0x0][0x218] ;  /* 0x00008600ff047b82 */ /* 0x000f700000000a00 */
[----:B------:R-:W5:Y:S01]  /*0080*/  LDC.64 R26, c[0x0][0x220] ;  /* 0x00008800ff1a7b82 */ /* 0x000f620000000a00 */
[----:B------:R-:W-:Y:S01]  /*0090*/  ULDC.64 UR6, c[0x0][0x208] ;  /* 0x0000820000067ab9 */ /* 0x000fe20000000a00 */
[----:B-1----:R-:W-:-:S02]  /*00a0*/  IMAD.SHL.U32 R2, R2, 0x40, RZ ;  /* 0x0000004002027824 */ /* 0x002fc400078e00ff */
[----:B---3--:R-:W-:Y:S01]  /*00b0*/  IMAD.SHL.U32 R3, R0, 0x4, RZ ;  /* 0x0000000400037824 */ /* 0x008fe200078e00ff */
[----:B------:R-:W-:Y:S02]  /*00c0*/  SHF.R.U32.HI R13, RZ, 0x4, R0 ;  /* 0x00000004ff0d7819 */ /* 0x000fe40000011600 */
[----:B----4-:R-:W-:Y:S02]  /*00d0*/  SHF.L.U32 R24, R24, 0x4, RZ ;  /* 0x0000000418187819 */ /* 0x010fe400000006ff */
[----:B------:R-:W-:Y:S02]  /*00e0*/  LOP3.LUT R22, R2, 0x3c, R3, 0xf8, !PT ;  /* 0x0000003c02167812 */ /* 0x000fe400078ef803 */
[----:B------:R-:W-:Y:S02]  /*00f0*/  SGXT.U32 R13, R13, 0x3 ;  /* 0x000000030d0d781a */ /* 0x000fe40000000000 */
[----:B------:R-:W-:Y:S02]  /*0100*/  ISETP.GE.AND P2, PT, R22, 0x400, PT ;  /* 0x000004001600780c */ /* 0x000fe40003f46270 */
[----:B------:R-:W-:-:S02]  /*0110*/  LOP3.LUT R17, R24, 0x8, R13, 0xfe, !PT ;  /* 0x0000000818117812 */ /* 0x000fc400078efe0d */
[----:B------:R-:W-:Y:S02]  /*0120*/  LOP3.LUT R21, R24, R13, RZ, 0xfc, !PT ;  /* 0x0000000d18157212 */ /* 0x000fe400078efcff */
[----:B------:R-:W-:Y:S02]  /*0130*/  ISETP.LT.AND P0, PT, R17, 0x10, !P2 ;  /* 0x000000101100780c */ /* 0x000fe40005701270 */
[C---:B------:R-:W-:Y:S01]  /*0140*/  ISETP.LT.AND P1, PT, R21.reuse, 0x10, !P2 ;  /* 0x000000101500780c */ /* 0x040fe20005721270 */
[--C-:B------:R-:W-:Y:S02]  /*0150*/  IMAD R21, R21, 0x400, R22.reuse ;  /* 0x0000040015157824 */ /* 0x100fe400078e0216 */
[----:B------:R-:W-:Y:S01]  /*0160*/  IMAD R20, R17, 0x400, R22 ;  /* 0x0000040011147824 */ /* 0x000fe200078e0216 */
[----:B------:R-:W-:Y:S01]  /*0170*/  CS2R R12, SRZ ;  /* 0x00000000000c7805 */ /* 0x000fe2000001ff00 */
[----:B--2---:R-:W-:Y:S01]  /*0180*/  IMAD.WIDE R18, R21, 0x4, R6 ;  /* 0x0000000415127825 */ /* 0x004fe200078e0206 */
[----:B------:R-:W-:-:S03]  /*0190*/  CS2R R14, SRZ ;  /* 0x00000000000e7805 */ /* 0x000fc6000001ff00 */
[----:B------:R-:W-:-:S04]  /*01a0*/  IMAD.WIDE R6, R20, 0x4, R6 ;  /* 0x0000000414067825 */ /* 0x000fc800078e0206 */
[C---:B-----5:R-:W-:Y:S01]  /*01b0*/  IMAD.WIDE R28, R22.reuse, 0x4, R4 ;  /* 0x00000004161c7825 */ /* 0x060fe200078e0204 */
[----:B------:R1:W2:Y:S01]  /*01c0*/  @P0 LDG.E.EL.128 R12, desc[UR6][R6.64] ;  /* 0x00000006060c0981 */ /* 0x0002a2000c2e1d00 */
[----:B------:R-:W-:Y:S02]  /*01d0*/  CS2R R4, SRZ ;  /* 0x0000000000047805 */ /* 0x000fe4000001ff00 */
[----:B0-----:R-:W-:Y:S01]  /*01e0*/  IMAD.WIDE R26, R22, 0x4, R26 ;  /* 0x00000004161a7825 */ /* 0x001fe200078e021a */
[----:B------:R0:W3:Y:S01]  /*01f0*/  @P1 LDG.E.EL.128 R8, desc[UR6][R18.64] ;  /* 0x0000000612081981 */ /* 0x0000e2000c2e1d00 */
[----:B------:R-:W-:Y:S02]  /*0200*/  CS2R R16, SRZ ;  /* 0x0000000000107805 */ /* 0x000fe4000001ff00 */
[----:B-1----:R-:W-:Y:S02]  /*0210*/  CS2R R6, SRZ ;  /* 0x0000000000067805 */ /* 0x002fe4000001ff00 */
[----:B0-----:R-:W-:-:S04]  /*0220*/  CS2R R18, SRZ ;  /* 0x0000000000127805 */ /* 0x001fc8000001ff00 */
[----:B------:R-:W4:Y:S04]  /*0230*/  @!P2 LDG.E.EL.128 R4, desc[UR6][R26.64] ;  /* 0x000000061a04a981 */ /* 0x000f28000c2e1d00 */
[----:B------:R-:W2:Y:S01]  /*0240*/  @!P2 LDG.E.EL.128 R16, desc[UR6][R28.64] ;  /* 0x000000061c10a981 */ /* 0x000ea2000c2e1d00 */
[----:B----4-:R-:W-:-:S04]  /*0250*/  FADD R23, R6, 9.9999997473787516356e-06 ;  /* 0x3727c5ac06177421 */ /* 0x010fc80000000000 */
[----:B------:R-:W0:Y:S01]  /*0260*/  MUFU.SQRT R26, R23 ;  /* 0x00000017001a7308 */ /* 0x000e220000002000 */
[----:B------:R-:W-:Y:S01]  /*0270*/  FADD R25, R4, 9.9999997473787516356e-06 ;  /* 0x3727c5ac04197421 */ /* 0x000fe20000000000 */
[----:B------:R-:W-:Y:S01]  /*0280*/  FADD R5, R5, 9.9999997473787516356e-06 ;  /* 0x3727c5ac05057421 */ /* 0x000fe20000000000 */
[----:B------:R-:W-:-:S05]  /*0290*/  HFMA2.MMA R4, -RZ, RZ, 1.625, 0 ;  /* 0x3e800000ff047435 */ /* 0x000fca00000001ff */
[----:B------:R-:W1:Y:S01]  /*02a0*/  MUFU.SQRT R25, R25 ;  /* 0x0000001900197308 */ /* 0x000e620000002000 */
[----:B0-----:R-:W-:-:S07]  /*02b0*/  FSETP.GT.AND P6, PT, R26, 8.50705917302346158658e+37, PT ;  /* 0x7e8000001a00780b */ /* 0x001fce0003fc4000 */
[----:B------:R-:W0:Y:S01]  /*02c0*/  MUFU.SQRT R5, R5 ;  /* 0x0000000500057308 */ /* 0x000e220000002000 */
[----:B------:R-:W-:Y:S02]  /*02d0*/  FSETP.GEU.AND P3, PT, R26, 1.175494350822287508e-38, PT ;  /* 0x008000001a00780b */ /* 0x000fe40003f6e000 */
[----:B------:R-:W-:-:S03]  /*02e0*/  FSEL R23, R4, 1, P6 ;  /* 0x3f80000004177808 */ /* 0x000fc60003000000 */
[----:B------:R-:W-:Y:S01]  /*02f0*/  @P6 FMUL R26, R26, 0.25 ;  /* 0x3e8000001a1a6820 */ /* 0x000fe20000400000 */
[----:B-1----:R-:W-:Y:S02]  /*0300*/  FSETP.GT.AND P6, PT, R25, 8.50705917302346158658e+37, PT ;  /* 0x7e8000001900780b */ /* 0x002fe40003fc4000 */
[----:B0-----:R-:W-:-:S05]  /*0310*/  FSETP.GT.AND P4, PT, R5, 8.50705917302346158658e+37, PT ;  /* 0x7e8000000500780b */ /* 0x001fca0003f84000 */
[----:B------:R-:W-:Y:S01]  /*0320*/  @!P3 FMUL R26, R26, 16777216 ;  /* 0x4b8000001a1ab820 */ /* 0x000fe20000400000 */
[----:B------:R-:W-:Y:S01]  /*0330*/  @!P3 FMUL R23, R23, 16777216 ;  /* 0x4b8000001717b820 */ /* 0x000fe20000400000 */
[----:B------:R-:W-:Y:S02]  /*0340*/  FSETP.GEU.AND P3, PT, R25, 1.175494350822287508e-38, PT ;  /* 0x008000001900780b */ /* 0x000fe40003f6e000 */
[----:B------:R-:W-:Y:S02]  /*0350*/  FSETP.GEU.AND P5, PT, R5, 1.175494350822287508e-38, PT ;  /* 0x008000000500780b */ /* 0x000fe40003fae000 */
[----:B------:R-:W-:Y:S02]  /*0360*/  @P6 FMUL R25, R25, 0.25 ;  /* 0x3e80000019196820 */ /* 0x000fe40000400000 */
[----:B------:R-:W-:Y:S01]  /*0370*/  @P4 FMUL R5, R5, 0.25 ;  /* 0x3e80000005054820 */ /* 0x000fe20000400000 */
[----:B--2---:R-:W-:-:S06]  /*0380*/  FADD R27, -R16, R12 ;  /* 0x0000000c101b7221 */ /* 0x004fcc0000000100 */
[----:B------:R-:W-:Y:S01]  /*0390*/  @!P3 FMUL R25, R25, 16777216 ;  /* 0x4b8000001919b820 */ /* 0x000fe20000400000 */
[----:B------:R-:W-:Y:S01]  /*03a0*/  FADD R28, -R17, R13 ;  /* 0x0000000d111c7221 */ /* 0x000fe20000000100 */
[----:B------:R-:W-:Y:S01]  /*03b0*/  @!P5 FMUL R5, R5, 16777216 ;  /* 0x4b8000000505d820 */ /* 0x000fe20000400000 */
[----:B------:R-:W0:Y:S01]  /*03c0*/  LDC.64 R12, c[0x0][0x228] ;  /* 0x00008a00ff0c7b82 */ /* 0x000e220000000a00 */
[----:B------:R-:W1:Y:S01]  /*03d0*/  MUFU.RCP R26, R26 ;  /* 0x0000001a001a7308 */ /* 0x000e620000001000 */
[----:B---3--:R-:W-:Y:S01]  /*03e0*/  FADD R8, -R16, R8 ;  /* 0x0000000810087221 */ /* 0x008fe20000000100 */
[----:B------:R-:W-:Y:S01]  /*03f0*/  FADD R9, -R17, R9 ;  /* 0x0000000911097221 */ /* 0x000fe20000000100 */
[----:B------:R-:W-:Y:S01]  /*0400*/  FADD R17, -R18, R14 ;  /* 0x0000000e12117221 */ /* 0x000fe20000000100 */
[----:B------:R-:W-:-:S03]  /*0410*/  FADD R6, -R19, R15 ;  /* 0x0000000f13067221 */ /* 0x000fc60000000100 */
[----:B------:R-:W2:Y:S01]  /*0420*/  LDC.64 R14, c[0x0][0x230] ;  /* 0x00008c00ff0e7b82 */ /* 0x000ea20000000a00 */
[----:B------:R3:W4:Y:S01]  /*0430*/  MUFU.RCP R16, R5 ;  /* 0x0000000500107308 */ /* 0x0007220000001000 */
[----:B------:R-:W-:Y:S01]  /*0440*/  FADD R10, -R18, R10 ;  /* 0x0000000a120a7221 */ /* 0x000fe20000000100 */
[----:B------:R-:W-:-:S06]  /*0450*/  FSEL R18, R4, 1, P6 ;  /* 0x3f80000004127808 */ /* 0x000fcc0003000000 */
[----:B------:R-:W5:Y:S01]  /*0460*/  MUFU.RCP R25, R25 ;  /* 0x0000001900197308 */ /* 0x000f620000001000 */
[----:B---3--:R-:W-:Y:S01]  /*0470*/  FADD R5, -R19, R11 ;  /* 0x0000000b13057221 */ /* 0x008fe20000000100 */
[----:B------:R-:W-:Y:S01]  /*0480*/  FSEL R11, R4, 1, P4 ;  /* 0x3f800000040b7808 */ /* 0x000fe20002000000 */
[----:B------:R-:W-:Y:S01]  /*0490*/  @!P3 FMUL R18, R18, 16777216 ;  /* 0x4b8000001212b820 */ /* 0x000fe20000400000 */
[----:B-1----:R-:W-:-:S03]  /*04a0*/  FMUL R26, R26, R23 ;  /* 0x000000171a1a7220 */ /* 0x002fc60000400000 */
[----:B------:R-:W-:-:S04]  /*04b0*/  @!P5 FMUL R11, R11, 16777216 ;  /* 0x4b8000000b0bd820 */ /* 0x000fc80000400000 */
[----:B----4-:R-:W-:Y:S01]  /*04c0*/  FMUL R23, R16, R11 ;  /* 0x0000000b10177220 */ /* 0x010fe20000400000 */
[----:B-----5:R-:W-:Y:S01]  /*04d0*/  FMUL R11, R25, R18 ;  /* 0x00000012190b7220 */ /* 0x020fe20000400000 */
[----:B------:R-:W-:Y:S02]  /*04e0*/  FMUL R19, R26, R10 ;  /* 0x0000000a1a137220 */ /* 0x000fe40000400000 */
[----:B------:R-:W-:Y:S01]  /*04f0*/  FMUL R18, R23, R9 ;  /* 0x0000000917127220 */ /* 0x000fe20000400000 */
[C---:B------:R-:W-:Y:S01]  /*0500*/  FMUL R27, R11.reuse, R27 ;  /* 0x0000001b0b1b7220 */ /* 0x040fe20000400000 */
[----:B------:R-:W-:Y:S01]  /*0510*/  FMUL R25, R11, R8 ;  /* 0x000000080b197220 */ /* 0x000fe20000400000 */
[----:B------:R-:W-:Y:S02]  /*0520*/  CS2R R8, SRZ ;  /* 0x0000000000087805 */ /* 0x000fe4000001ff00 */
[----:B------:R-:W-:Y:S01]  /*0530*/  CS2R R10, SRZ ;  /* 0x00000000000a7805 */ /* 0x000fe2000001ff00 */
[----:B0-----:R-:W-:-:S04]  /*0540*/  IMAD.WIDE R12, R22, 0x4, R12 ;  /* 0x00000004160c7825 */ /* 0x001fc800078e020c */
[----:B------:R-:W-:Y:S01]  /*0550*/  FMUL R16, R23, R28 ;  /* 0x0000001c17107220 */ /* 0x000fe20000400000 */
[----:B--2---:R-:W-:Y:S01]  /*0560*/  IMAD.WIDE R28, R22, 0x4, R14 ;  /* 0x00000004161c7825 */ /* 0x004fe200078e020e */
[----:B------:R0:W2:Y:S01]  /*0570*/  @!P2 LDG.E.EL.128 R8, desc[UR6][R12.64] ;  /* 0x000000060c08a981 */ /* 0x0000a2000c2e1d00 */
[----:B------:R-:W-:Y:S01]  /*0580*/  CS2R R14, SRZ ;  /* 0x00000000000e7805 */ /* 0x000fe2000001ff00 */
[----:B------:R-:W1:Y:S01]  /*0590*/  LDC.64 R22, c[0x0][0x238] ;  /* 0x00008e00ff167b82 */ /* 0x000e620000000a00 */
[----:B0-----:R-:W-:-:S06]  /*05a0*/  CS2R R12, SRZ ;  /* 0x00000000000c7805 */ /* 0x001fcc000001ff00 */
[----:B------:R1:W2:Y:S01]  /*05b0*/  @!P2 LDG.E.EL.128 R12, desc[UR6][R28.64] ;  /* 0x000000061c0ca981 */ /* 0x0002a2000c2e1d00 */
[----:B------:R-:W-:Y:S01]  /*05c0*/  FMUL R17, R26, R17 ;  /* 0x000000111a117220 */ /* 0x000fe20000400000 */
[----:B-1----:R-:W-:-:S04]  /*05d0*/  IMAD.WIDE R28, R21, 0x4, R22 ;  /* 0x00000004151c7825 */ /* 0x002fc800078e0216 */
[----:B------:R-:W-:Y:S01]  /*05e0*/  FADD R7, R7, 9.9999997473787516356e-06 ;  /* 0x3727c5ac07077421 */ /* 0x000fe20000000000 */
[----:B------:R-:W0:Y:S01]  /*05f0*/  S2UR UR5, SR_CgaCtaId ;  /* 0x00000000000579c3 */ /* 0x000e220000008800 */
[-CC-:B--2---:R-:W-:Y:S01]  /*0600*/  FFMA R25, R25, R8.reuse, R12.reuse ;  /* 0x0000000819197223 */ /* 0x184fe2000000000c */
[----:B------:R-:W-:Y:S01]  /*0610*/  FFMA R27, R27, R8, R12 ;  /* 0x000000081b1b7223 */ /* 0x000fe2000000000c */
[-CC-:B------:R-:W-:Y:S01]  /*0620*/  FFMA R8, R18, R9.reuse, R13.reuse ;  /* 0x0000000912087223 */ /* 0x180fe2000000000d */
[----:B------:R-:W-:Y:S01]  /*0630*/  FFMA R12, R16, R9, R13 ;  /* 0x00000009100c7223 */ /* 0x000fe2000000000d */
[-CC-:B------:R-:W-:Y:S01]  /*0640*/  FFMA R9, R19, R10.reuse, R14.reuse ;  /* 0x0000000a13097223 */ /* 0x180fe2000000000e */
[----:B------:R-:W-:Y:S01]  /*0650*/  FFMA R13, R17, R10, R14 ;  /* 0x0000000a110d7223 */ /* 0x000fe2000000000e */
[----:B------:R-:W-:Y:S02]  /*0660*/  CS2R R16, SRZ ;  /* 0x0000000000107805 */ /* 0x000fe4000001ff00 */
[----:B------:R-:W-:-:S06]  /*0670*/  CS2R R18, SRZ ;  /* 0x0000000000127805 */ /* 0x000fcc000001ff00 */
[----:B------:R1:W2:Y:S02]  /*0680*/  @P1 LDG.E.EL.128 R16, desc[UR6][R28.64] ;  /* 0x000000061c101981 */ /* 0x0002a4000c2e1d00 */
[----:B-1----:R-:W-:Y:S01]  /*0690*/  IMAD.WIDE R28, R20, 0x4, R22 ;  /* 0x00000004141c7825 */ /* 0x002fe200078e0216 */
[----:B------:R-:W-:Y:S02]  /*06a0*/  CS2R R20, SRZ ;  /* 0x0000000000147805 */ /* 0x000fe4000001ff00 */
[----:B------:R-:W-:-:S06]  /*06b0*/  CS2R R22, SRZ ;  /* 0x0000000000167805 */ /* 0x000fcc000001ff00 */
[----:B------:R1:W3:Y:S01]  /*06c0*/  @P0 LDG.E.EL.128 R20, desc[UR6][R28.64] ;  /* 0x000000061c140981 */ /* 0x0002e2000c2e1d00 */
[----:B------:R-:W4:Y:S02]  /*06d0*/  MUFU.SQRT R10, R7 ;  /* 0x00000007000a7308 */ /* 0x000f240000002000 */
[C---:B----4-:R-:W-:Y:S02]  /*06e0*/  FSETP.GT.AND P0, PT, R10.reuse, 8.50705917302346158658e+37, PT ;  /* 0x7e8000000a00780b */ /* 0x050fe40003f04000 */
[----:B------:R-:W-:-:S11]  /*06f0*/  FSETP.GEU.AND P1, PT, R10, 1.175494350822287508e-38, PT ;  /* 0x008000000a00780b */ /* 0x000fd60003f2e000 */
[----:B------:R-:W-:-:S04]  /*0700*/  @P0 FMUL R10, R10, 0.25 ;  /* 0x3e8000000a0a0820 */ /* 0x000fc80000400000 */
[----:B------:R-:W-:-:S06]  /*0710*/  @!P1 FMUL R10, R10, 16777216 ;  /* 0x4b8000000a0a9820 */ /* 0x000fcc0000400000 */
[----:B------:R-:W4:Y:S01]  /*0720*/  MUFU.RCP R10, R10 ;  /* 0x0000000a000a7308 */ /* 0x000f220000001000 */
[----:B------:R-:W-:-:S05]  /*0730*/  FSEL R4, R4, 1, P0 ;  /* 0x3f80000004047808 */ /* 0x000fca0000000000 */
[----:B------:R-:W-:-:S04]  /*0740*/  @!P1 FMUL R4, R4, 16777216 ;  /* 0x4b80000004049820 */ /* 0x000fc80000400000 */
[----:B----4-:R-:W-:-:S04]  /*0750*/  FMUL R4, R10, R4 ;  /* 0x000000040a047220 */ /* 0x010fc80000400000 */
[C---:B------:R-:W-:Y:S01]  /*0760*/  FMUL R14, R4.reuse, R6 ;  /* 0x00000006040e7220 */ /* 0x040fe20000400000 */
[----:B------:R-:W-:Y:S01]  /*0770*/  FMUL R4, R4, R5 ;  /* 0x0000000504047220 */ /* 0x000fe20000400000 */
[----:B------:R-:W-:-:S03]  /*0780*/  FSETP.GT.AND P3, PT, R8, RZ, PT ;  /* 0x000000ff0800720b */ /* 0x000fc60003f64000 */
[----:B------:R-:W-:Y:S01]  /*0790*/  FFMA R6, R4, R11, R15 ;  /* 0x0000000b04067223 */ /* 0x000fe2000000000f */
[----:B------:R-:W-:-:S04]  /*07a0*/  FSETP.GT.AND P2, PT, R9, RZ, PT ;  /* 0x000000ff0900720b */ /* 0x000fc80003f44000 */
[----:B------:R-:W-:Y:S01]  /*07b0*/  FSETP.GT.AND P1, PT, R6, RZ, PT ;  /* 0x000000ff0600720b */ /* 0x000fe20003f24000 */
[----:B------:R-:W-:Y:S01]  /*07c0*/  IMAD.SHL.U32 R7, R0, 0x40, RZ ;  /* 0x0000004000077824 */ /* 0x000fe200078e00ff */
[----:B------:R-:W-:Y:S01]  /*07d0*/  FSETP.GT.AND P4, PT, R25, RZ, PT ;  /* 0x000000ff1900720b */ /* 0x000fe20003f84000 */
[----:B------:R-:W-:Y:S01]  /*07e0*/  FFMA R4, R14, R11, R15 ;  /* 0x0000000b0e047223 */ /* 0x000fe2000000000f */
[----:B------:R-:W-:Y:S01]  /*07f0*/  SHF.R.U32.HI R26, RZ, 0x4, R0 ;  /* 0x00000004ff1a7819 */ /* 0x000fe20000011600 */
[----:B------:R-:W-:Y:S01]  /*0800*/  @!P3 FMUL R8, R8, 0.10000000149011611938 ;  /* 0x3dcccccd0808b820 */ /* 0x000fe20000400000 */
[----:B------:R-:W-:Y:S02]  /*0810*/  FSETP.GT.AND P0, PT, R27, RZ, PT ;  /* 0x000000ff1b00720b */ /* 0x000fe40003f04000 */
[----:B------:R-:W-:Y:S01]  /*0820*/  SGXT.U32 R26, R26, 0x3 ;  /* 0x000000031a1a781a */ /* 0x000fe20000000000 */
[----:B------:R-:W-:Y:S01]  /*0830*/  @!P2 FMUL R9, R9, 0.10000000149011611938 ;  /* 0x3dcccccd0909a820 */ /* 0x000fe20000400000 */
[----:B------:R-:W-:-:S02]  /*0840*/  LOP3.LUT R5, R7, 0x3c0, RZ, 0xc0, !PT ;  /* 0x000003c007057812 */ /* 0x000fc400078ec0ff */
[----:B------:R-:W-:Y:S01]  /*0850*/  FSETP.GT.AND P3, PT, R12, RZ, PT ;  /* 0x000000ff0c00720b */ /* 0x000fe20003f64000 */
[----:B------:R-:W-:Y:S01]  /*0860*/  @!P1 FMUL R6, R6, 0.10000000149011611938 ;  /* 0x3dcccccd06069820 */ /* 0x000fe20000400000 */
[----:B------:R-:W-:Y:S02]  /*0870*/  FSETP.GT.AND P2, PT, R13, RZ, PT ;  /* 0x000000ff0d00720b */ /* 0x000fe40003f44000 */
[----:B------:R-:W-:Y:S01]  /*0880*/  FSETP.GT.AND P1, PT, R4, RZ, PT ;  /* 0x000000ff0400720b */ /* 0x000fe20003f24000 */
[----:B------:R-:W-:Y:S01]  /*0890*/  UMOV UR4, 0x400 ;  /* 0x0000040000047882 */ /* 0x000fe20000000000 */
[C---:B------:R-:W-:Y:S01]  /*08a0*/  LOP3.LUT R14, R5.reuse, R26, RZ, 0xfc, !PT ;  /* 0x0000001a050e7212 */ /* 0x040fe200078efcff */
[----:B0-----:R-:W-:Y:S01]  /*08b0*/  UPRMT UR4, UR5, 0x654, UR4 ;  /* 0x0000065405047896 */ /* 0x001fe20008000004 */
[C---:B------:R-:W-:Y:S02]  /*08c0*/  LOP3.LUT R7, R5.reuse, 0x10, RZ, 0xfc, !PT ;  /* 0x0000001005077812 */ /* 0x040fe400078efcff */
[----:B------:R-:W-:Y:S01]  /*08d0*/  LOP3.LUT R15, R5, 0x20, RZ, 0xfc, !PT ;  /* 0x00000020050f7812 */ /* 0x000fe200078efcff */
[----:B------:R-:W-:Y:S01]  /*08e0*/  @!P4 FMUL R25, R25, 0.10000000149011611938 ;  /* 0x3dcccccd1919c820 */ /* 0x000fe20000400000 */
[----:B-1----:R-:W-:-:S02]  /*08f0*/  LOP3.LUT R29, R5, 0x30, RZ, 0xfc, !PT ;  /* 0x00000030051d7812 */ /* 0x002fc400078efcff */
[-C--:B------:R-:W-:Y:S02]  /*0900*/  LEA.HI R11, R5, R14.reuse, RZ, 0x1e ;  /* 0x0000000e050b7211 */ /* 0x080fe400078ff0ff */
[-C--:B------:R-:W-:Y:S02]  /*0910*/  LEA.HI R10, R7, R14.reuse, RZ, 0x1e ;  /* 0x0000000e070a7211 */ /* 0x080fe400078ff0ff */
[-C--:B------:R-:W-:Y:S01]  /*0920*/  LEA.HI R5, R15, R14.reuse, RZ, 0x1e ;  /* 0x0000000e0f057211 */ /* 0x080fe200078ff0ff */
[----:B------:R-:W-:Y:S01]  /*0930*/  @!P0 FMUL R27, R27, 0.10000000149011611938 ;  /* 0x3dcccccd1b1b8820 */ /* 0x000fe20000400000 */
[----:B------:R-:W-:Y:S01]  /*0940*/  LEA.HI R7, R29, R14, RZ, 0x1e ;  /* 0x0000000e1d077211 */ /* 0x000fe200078ff0ff */
[----:B------:R-:W-:Y:S01]  /*0950*/  @!P3 FMUL R12, R12, 0.10000000149011611938 ;  /* 0x3dcccccd0c0cb820 */ /* 0x000fe20000400000 */
[----:B------:R-:W-:Y:S01]  /*0960*/  LEA R11, R11, UR4, 0x2 ;  /* 0x000000040b0b7c11 */ /* 0x000fe2000f8e10ff */
[----:B------:R-:W-:Y:S01]  /*0970*/  @!P2 FMUL R13, R13, 0.10000000149011611938 ;  /* 0x3dcccccd0d0da820 */ /* 0x000fe20000400000 */
[----:B------:R-:W-:Y:S01]  /*0980*/  LEA R14, R10, UR4, 0x2 ;  /* 0x000000040a0e7c11 */ /* 0x000fe2000f8e10ff */
[----:B------:R-:W-:Y:S01]  /*0990*/  @!P1 FMUL R4, R4, 0.10000000149011611938 ;  /* 0x3dcccccd04049820 */ /* 0x000fe20000400000 */
[----:B------:R-:W-:-:S02]  /*09a0*/  LEA R15, R5, UR4, 0x2 ;  /* 0x00000004050f7c11 */ /* 0x000fc4000f8e10ff */
[----:B------:R-:W-:Y:S02]  /*09b0*/  LEA R26, R7, UR4, 0x2 ;  /* 0x00000004071a7c11 */ /* 0x000fe4000f8e10ff */
[----:B------:R-:W-:Y:S02]  /*09c0*/  LOP3.LUT R5, R0, 0x7c, RZ, 0xc0, !PT ;  /* 0x0000007c00057812 */ /* 0x000fe400078ec0ff */
[----:B------:R-:W-:-:S04]  /*09d0*/  LOP3.LUT R10, R3, 0x1fc, RZ, 0xc0, !PT ;  /* 0x000001fc030a7812 */ /* 0x000fc800078ec0ff */
[----:B------:R-:W-:-:S04]  /*09e0*/  IADD3 R5, R10, R5, RZ ;  /* 0x000000050a057210 */ /* 0x000fc80007ffe0ff */
[----:B------:R-:W-:Y:S02]  /*09f0*/  LEA R5, R5, UR4, 0x2 ;  /* 0x0000000405057c11 */ /* 0x000fe4000f8e10ff */
[----:B------:R-:W-:-:S04]  /*0a00*/  LOP3.LUT R3, R24, 0xc, R3, 0xf8, !PT ;  /* 0x0000000c18037812 */ /* 0x000fc800078ef803 */
[----:B------:R-:W-:Y:S01]  /*0a10*/  ISETP.GE.AND P0, PT, R3, 0x10, PT ;  /* 0x000000100300780c */ /* 0x000fe20003f06270 */
[----:B--2---:R-:W-:Y:S01]  /*0a20*/  FADD R16, R25, R16 ;  /* 0x0000001019107221 */ /* 0x004fe20000000000 */
[----:B------:R-:W-:Y:S01]  /*0a30*/  FADD R17, R8, R17 ;  /* 0x0000001108117221 */ /* 0x000fe20000000000 */
[----:B------:R-:W-:Y:S01]  /*0a40*/  FADD R18, R9, R18 ;  /* 0x0000001209127221 */ /* 0x000fe20000000000 */
[----:B------:R-:W-:Y:S01]  /*0a50*/  FADD R19, R6, R19 ;  /* 0x0000001306137221 */ /* 0x000fe20000000000 */
[----:B------:R-:W0:Y:S01]  /*0a60*/  LDC.64 R8, c[0x0][0x240] ;  /* 0x00009000ff087b82 */ /* 0x000e220000000a00 */
[----:B------:R-:W-:Y:S04]  /*0a70*/  STS [R11], R16 ;  /* 0x000000100b007388 */ /* 0x000fe80000000800 */
[----:B------:R-:W-:Y:S04]  /*0a80*/  STS [R14+0x40], R17 ;  /* 0x000040110e007388 */ /* 0x000fe80000000800 */
[----:B------:R-:W-:Y:S01]  /*0a90*/  STS [R15+0x80], R18 ;  /* 0x000080120f007388 */ /* 0x000fe20000000800 */
[----:B---3--:R-:W-:Y:S01]  /*0aa0*/  FADD R20, R27, R20 ;  /* 0x000000141b147221 */ /* 0x008fe20000000000 */
[----:B------:R-:W-:Y:S01]  /*0ab0*/  FADD R21, R12, R21 ;  /* 0x000000150c157221 */ /* 0x000fe20000000000 */
[----:B------:R-:W-:Y:S01]  /*0ac0*/  FADD R22, R13, R22 ;  /* 0x000000160d167221 */ /* 0x000fe20000000000 */
[----:B------:R-:W-:Y:S01]  /*0ad0*/  FADD R23, R4, R23 ;  /* 0x0000001704177221 */ /* 0x000fe20000000000 */
[----:B------:R-:W-:Y:S04]  /*0ae0*/  STS [R26+0xc0], R19 ;  /* 0x0000c0131a007388 */ /* 0x000fe80000000800 */
[----:B------:R1:W-:Y:S04]  /*0af0*/  STS [R11+0x20], R20 ;  /* 0x000020140b007388 */ /* 0x0003e80000000800 */
[----:B------:R-:W-:Y:S04]  /*0b00*/  STS [R14+0x60], R21 ;  /* 0x000060150e007388 */ /* 0x000fe80000000800 */
[----:B------:R-:W-:Y:S04]  /*0b10*/  STS [R15+0xa0], R22 ;  /* 0x0000a0160f007388 */ /* 0x000fe80000000800 */
[----:B------:R-:W-:Y:S01]  /*0b20*/  STS [R26+0xe0], R23 ;  /* 0x0000e0171a007388 */ /* 0x000fe20000000800 */
[----:B------:R-:W-:Y:S01]  /*0b30*/  BAR.SYNC.DEFER_BLOCKING 0x0 ;  /* 0x0000000000007b1d */ /* 0x000fe20000010000 */
[----:B------:R-:W-:-:S04]  /*0b40*/  SHF.R.U32.HI R13, RZ, 0x2, R0 ;  /* 0x00000002ff0d7819 */ /* 0x000fc80000011600 */
[----:B------:R-:W-:Y:S01]  /*0b50*/  SGXT.U32 R13, R13, 0x5 ;  /* 0x000000050d0d781a */ /* 0x000fe20000000000 */
[----:B------:R-:W2:Y:S01]  /*0b60*/  LDS.128 R4, [R5] ;  /* 0x0000000005047984 */ /* 0x000ea20000000c00 */
[----:B------:R-:W-:Y:S02]  /*0b70*/  LOP3.LUT R0, R10, 0x200, RZ, 0xfc, !PT ;  /* 0x000002000a007812 */ /* 0x000fe400078efcff */
[----:B------:R-:W-:Y:S01]  /*0b80*/  LOP3.LUT R13, R13, R2, RZ, 0xfc, !PT ;  /* 0x000000020d0d7212 */ /* 0x000fe200078efcff */
[----:B-1----:R-:W-:Y:S01]  /*0b90*/  IMAD.SHL.U32 R11, R3, 0x400, RZ ;  /* 0x00000400030b7824 */ /* 0x002fe200078e00ff */
[----:B------:R-:W-:Y:S02]  /*0ba0*/  SHF.R.U32.HI R2, RZ, 0x2, R0 ;  /* 0x00000002ff027819 */ /* 0x000fe40000011600 */
[C---:B------:R-:W-:Y:S02]  /*0bb0*/  LOP3.LUT R0, R13.reuse, 0x20, RZ, 0xfc, !PT ;  /* 0x000000200d007812 */ /* 0x040fe400078efcff */
[----:B------:R-:W-:-:S02]  /*0bc0*/  ISETP.LT.AND P1, PT, R13, 0x400, !P0 ;  /* 0x000004000d00780c */ /* 0x000fc40004721270 */
[----:B------:R-:W-:Y:S02]  /*0bd0*/  ISETP.LT.AND P0, PT, R0, 0x400, !P0 ;  /* 0x000004000000780c */ /* 0x000fe40004701270 */
[----:B------:R-:W-:Y:S02]  /*0be0*/  LEA R3, R13, R11, 0x2 ;  /* 0x0000000b0d037211 */ /* 0x000fe400078e10ff */
[----:B------:R-:W-:-:S03]  /*0bf0*/  LOP3.LUT R13, R2, 0xfc, RZ, 0xc0, !PT ;  /* 0x000000fc020d7812 */ /* 0x000fc600078ec0ff */
[----:B0-----:R-:W-:-:S04]  /*0c00*/  IMAD.WIDE R2, R3, 0x4, R8 ;  /* 0x0000000403027825 */ /* 0x001fc800078e0208 */
[----:B------:R-:W-:-:S05]  /*0c10*/  IMAD.IADD R13, R10, 0x1, R13 ;  /* 0x000000010a0d7824 */ /* 0x000fca00078e020d */
[----:B------:R-:W-:Y:S01]  /*0c20*/  LEA R13, R13, UR4, 0x2 ;  /* 0x000000040d0d7c11 */ /* 0x000fe2000f8e10ff */
[----:B--2---:R0:W-:Y:S02]  /*0c30*/  @P1 STG.E.128 desc[UR6][R2.64], R4 ;  /* 0x0000000402001986 */ /* 0x0041e4000c101d06 */
[----:B0-----:R-:W-:Y:S05]  /*0c40*/  @!P0 EXIT ;  /* 0x000000000000894d */ /* 0x001fea0003800000 */
[----:B------:R-:W0:Y:S01]  /*0c50*/  LDS.128 R12, [R13+0x800] ;  /* 0x000800000d0c7984 */ /* 0x000e220000000c00 */
[----:B------:R-:W-:-:S05]  /*0c60*/  LEA R11, R0, R11, 0x2 ;  /* 0x0000000b000b7211 */ /* 0x000fca00078e10ff */
[----:B------:R-:W-:-:S05]  /*0c70*/  IMAD.WIDE R8, R11, 0x4, R8 ;  /* 0x000000040b087825 */ /* 0x000fca00078e0208 */
[----:B0-----:R-:W-:Y:S01]  /*0c80*/  STG.E.128 desc[UR6][R8.64], R12 ;  /* 0x0000000c08007986 */ /* 0x001fe2000c101d06 */
[----:B------:R-:W-:Y:S05]  /*0c90*/  EXIT ;  /* 0x000000000000794d */ /* 0x000fea0003800000 */
.L_x_0:
[----:B------:R-:W-:-:S00]  /*0ca0*/  BRA `(.L_x_0) ;  /* 0xfffffffc00fc7947 */ /* 0x000fc0000383ffff */
[----:B------:R-:W-:-:S00]  /*0cb0*/  NOP ;  /* 0x0000000000007918 */ /* 0x000fc00000000000 */
        /* <DEDUP_REMOVED lines=12> */
.L_x_1:


//--------------------- .nv.global.init           --------------------------
	.section	.nv.global.init,"aw",@progbits
.nv.global.init:
	.type		_$_str,@object
	.size		_$_str,(_$_str_$_2 - _$_str)
_$_str:
        /*0000*/ 	.byte	0x5f, 0x5f, 0x43, 0x55, 0x44, 0x41, 0x5f, 0x46, 0x54, 0x5a, 0x00
	.type		_$_str_$_2,@object
	.size		_$_str_$_2,(.L_1 - _$_str_$_2)
_$_str_$_2:
        /*000b*/ 	.byte	0x5f, 0x5f, 0x43, 0x55, 0x44, 0x41, 0x5f, 0x50, 0x52, 0x45, 0x43, 0x5f, 0x53, 0x51, 0x52, 0x54
        /*001b*/ 	.byte	0x00
.L_1:


//--------------------- .nv.shared.triton_poi_fused__native_batch_norm_legit_no_training_add_leaky_relu_30 --------------------------
	.section	.nv.shared.triton_poi_fused__native_batch_norm_legit_no_training_add_leaky_relu_30,"aw",@nobits
	.sectionflags	@""
	.align	16
	.zero		1024


//--------------------- .nv.constant0.triton_poi_fused__native_batch_norm_legit_no_training_add_leaky_relu_30 --------------------------
	.section	.nv.constant0.triton_poi_fused__native_batch_norm_legit_no_training_add_leaky_relu_30,"a",@progbits
	.sectionflags	@""
	.align	4
.nv.constant0.triton_poi_fused__native_batch_norm_legit_no_training_add_leaky_relu_30:
	.zero		592
